//
// Generated by NVIDIA NVVM Compiler
//
// Compiler Build ID: CL-36424714
// Cuda compilation tools, release 13.0, V13.0.88
// Based on NVVM 20.0.0
//

.version 9.0
.target sm_100
.address_size 64

	// .globl	_Z22copyVectorInMatrixRowsPfiii
.global .align 4 .b8 precalc_xorwow_matrix[102400];
.global .align 4 .b8 precalc_xorwow_offset_matrix[102400];
.global .align 4 .b8 mrg32k3aM1[2304];
.global .align 4 .b8 mrg32k3aM2[2304];
.global .align 4 .b8 mrg32k3aM1SubSeq[2016];
.global .align 4 .b8 mrg32k3aM2SubSeq[2016];
.global .align 4 .b8 mrg32k3aM1Seq[2304];
.global .align 4 .b8 mrg32k3aM2Seq[2304];
.const .align 8 .b8 __cr_lgamma_table[72];
.const .align 4 .b8 vector[65456];

.visible .entry _Z22copyVectorInMatrixRowsPfiii(
	.param .u64 .ptr .align 1 _Z22copyVectorInMatrixRowsPfiii_param_0,
	.param .u32 _Z22copyVectorInMatrixRowsPfiii_param_1,
	.param .u32 _Z22copyVectorInMatrixRowsPfiii_param_2,
	.param .u32 _Z22copyVectorInMatrixRowsPfiii_param_3
)
{
	.reg .pred 	%p<3>;
	.reg .b32 	%r<14>;
	.reg .b32 	%f<2>;
	.reg .b64 	%rd<7>;

	ld.param.u64 	%rd3, [_Z22copyVectorInMatrixRowsPfiii_param_0];
	mov.b32 	%r2, 0;
	mov.u32 	%r13, %r2;
	mov.u32 	%r3, %r13;
	setp.gt.s32 	%p1, %r3, 1023;
	@%p1 bra 	$L__BB0_3;
	ld.const.f32 	%f1, [vector];
	mov.u32 	%r4, %tid.x;
	mov.u32 	%r5, %ntid.x;
	mov.u32 	%r6, %ctaid.x;
	mad.lo.s32 	%r7, %r6, %r5, %r4;
	shl.b32 	%r1, %r7, 10;
	cvta.to.global.u64 	%rd2, %rd3;
$L__BB0_2:
	mov.u32 	%r8, %r13;
	add.s32 	%r9, %r1, %r8;
	mul.wide.s32 	%rd5, %r9, 4;
	add.s64 	%rd6, %rd2, %rd5;
	st.global.f32 	[%rd6], %f1;
	mov.u32 	%r10, %r13;
	add.s32 	%r11, %r10, 1;
	mov.u32 	%r13, %r11;
	mov.u32 	%r12, %r13;
	setp.lt.s32 	%p2, %r12, 1024;
	@%p2 bra 	$L__BB0_2;
$L__BB0_3:
	ret;

}


// ===== COMPILED SASS (sm_100) =====

	.target	sm_100

	.elftype	@"ET_EXEC"


//--------------------- .note.nv.tkinfo           --------------------------
	.section	.note.nv.tkinfo,"",@"SHT_NOTE"
	.sectionflags	@"SHF_NOTE_NV_TKINFO"
	.tkinfo
        /*0018*/ 	.word	0x00000002
        /*0030*/ 	.string	""
        /*0030*/ 	.string	"ptxas"
        /*0030*/ 	.string	"Cuda compilation tools, release 13.0, V13.0.88"
        /*0030*/ 	.string	"Build cuda_13.0.r13.0/compiler.36424714_0"
        /*0030*/ 	.string	"-arch sm_100 -m 64 "



//--------------------- .note.nv.cuinfo           --------------------------
	.section	.note.nv.cuinfo,"",@"SHT_NOTE"
	.sectionflags	@"SHF_NOTE_NV_CUINFO"
        /*0018*/ 	.short	0x0002
        /*001a*/ 	.short	0x0064
        /*001c*/ 	.short	0x0082
	.zero		2


//--------------------- .nv.info                  --------------------------
	.section	.nv.info,"",@"SHT_CUDA_INFO"
	.align	4


	//----- nvinfo : EIATTR_REGCOUNT
	.align		4
        /*0000*/ 	.byte	0x04, 0x2f
        /*0002*/ 	.short	(.L_11 - .L_10)
	.align		4
.L_10:
        /*0004*/ 	.word	index@(_Z22copyVectorInMatrixRowsPfiii)
        /*0008*/ 	.word	0x0000001c


	//----- nvinfo : EIATTR_FRAME_SIZE
	.align		4
.L_11:
        /*000c*/ 	.byte	0x04, 0x11
        /*000e*/ 	.short	(.L_13 - .L_12)
	.align		4
.L_12:
        /*0010*/ 	.word	index@(_Z22copyVectorInMatrixRowsPfiii)
        /*0014*/ 	.word	0x00000000


	//----- nvinfo : EIATTR_MIN_STACK_SIZE
	.align		4
.L_13:
        /*0018*/ 	.byte	0x04, 0x12
        /*001a*/ 	.short	(.L_15 - .L_14)
	.align		4
.L_14:
        /*001c*/ 	.word	index@(_Z22copyVectorInMatrixRowsPfiii)
        /*0020*/ 	.word	0x00000000
.L_15:


//--------------------- .nv.compat                --------------------------
	.section	.nv.compat,"",@"SHT_CUDA_COMPAT_INFO"
	.align	4
        /*0000*/ 	.byte	0x02, 0x09, 0x00, 0x00, 0x02, 0x02, 0x01, 0x00, 0x02, 0x05, 0x05, 0x00, 0x03, 0x07, 0x01, 0x01
        /*0010*/ 	.byte	0x02, 0x03, 0x00, 0x00, 0x02, 0x06, 0x01, 0x00, 0x04, 0x0b, 0x08, 0x00, 0x09, 0x00, 0x00, 0x00
        /*0020*/ 	.byte	0x00, 0x00, 0x00, 0x00


//--------------------- .nv.info._Z22copyVectorInMatrixRowsPfiii --------------------------
	.section	.nv.info._Z22copyVectorInMatrixRowsPfiii,"",@"SHT_CUDA_INFO"
	.sectionflags	@""
	.align	4


	//----- nvinfo : EIATTR_CUDA_API_VERSION
	.align		4
        /*0000*/ 	.byte	0x04, 0x37
        /*0002*/ 	.short	(.L_17 - .L_16)
.L_16:
        /*0004*/ 	.word	0x00000082


	//----- nvinfo : EIATTR_KPARAM_INFO
	.align		4
.L_17:
        /*0008*/ 	.byte	0x04, 0x17
        /*000a*/ 	.short	(.L_19 - .L_18)
.L_18:
        /*000c*/ 	.word	0x00000000
        /*0010*/ 	.short	0x0003
        /*0012*/ 	.short	0x0010
        /*0014*/ 	.byte	0x00, 0xf0, 0x11, 0x00


	//----- nvinfo : EIATTR_KPARAM_INFO
	.align		4
.L_19:
        /*0018*/ 	.byte	0x04, 0x17
        /*001a*/ 	.short	(.L_21 - .L_20)
.L_20:
        /*001c*/ 	.word	0x00000000
        /*0020*/ 	.short	0x0002
        /*0022*/ 	.short	0x000c
        /*0024*/ 	.byte	0x00, 0xf0, 0x11, 0x00


	//----- nvinfo : EIATTR_KPARAM_INFO
	.align		4
.L_21:
        /*0028*/ 	.byte	0x04, 0x17
        /*002a*/ 	.short	(.L_23 - .L_22)
.L_22:
        /*002c*/ 	.word	0x00000000
        /*0030*/ 	.short	0x0001
        /*0032*/ 	.short	0x0008
        /*0034*/ 	.byte	0x00, 0xf0, 0x11, 0x00


	//----- nvinfo : EIATTR_KPARAM_INFO
	.align		4
.L_23:
        /*0038*/ 	.byte	0x04, 0x17
        /*003a*/ 	.short	(.L_25 - .L_24)
.L_24:
        /*003c*/ 	.word	0x00000000
        /*0040*/ 	.short	0x0000
        /*0042*/ 	.short	0x0000
        /*0044*/ 	.byte	0x00, 0xf5, 0x21, 0x00


	//----- nvinfo : EIATTR_SPARSE_MMA_MASK
	.align		4
.L_25:
        /*0048*/ 	.byte	0x03, 0x50
        /*004a*/ 	.short	0x0000


	//----- nvinfo : EIATTR_MAXREG_COUNT
	.align		4
        /*004c*/ 	.byte	0x03, 0x1b
        /*004e*/ 	.short	0x00ff


	//----- nvinfo : EIATTR_MERCURY_ISA_VERSION
	.align		4
        /*0050*/ 	.byte	0x03, 0x5f
        /*0052*/ 	.short	0x0101


	//----- nvinfo : EIATTR_VRC_CTA_INIT_COUNT
	.align		4
        /*0054*/ 	.byte	0x02, 0x4a
	.zero		1
	.zero		1


	//----- nvinfo : EIATTR_EXIT_INSTR_OFFSETS
	.align		4
        /*0058*/ 	.byte	0x04, 0x1c
        /*005a*/ 	.short	(.L_27 - .L_26)


	//   ....[0]....
.L_26:
        /*005c*/ 	.word	0x00000ed0


	//----- nvinfo : EIATTR_CBANK_PARAM_SIZE
	.align		4
.L_27:
        /*0060*/ 	.byte	0x03, 0x19
        /*0062*/ 	.short	0x0014


	//----- nvinfo : EIATTR_PARAM_CBANK
	.align		4
        /*0064*/ 	.byte	0x04, 0x0a
        /*0066*/ 	.short	(.L_29 - .L_28)
	.align		4
.L_28:
        /*0068*/ 	.word	index@(.nv.constant0._Z22copyVectorInMatrixRowsPfiii)
        /*006c*/ 	.short	0x0380
        /*006e*/ 	.short	0x0014


	//----- nvinfo : EIATTR_SW_WAR
	.align		4
.L_29:
        /*0070*/ 	.byte	0x04, 0x36
        /*0072*/ 	.short	(.L_31 - .L_30)
.L_30:
        /*0074*/ 	.word	0x00000008
.L_31:


//--------------------- .nv.callgraph             --------------------------
	.section	.nv.callgraph,"",@"SHT_CUDA_CALLGRAPH"
	.align	4
	.sectionentsize	8
	.align		4
        /*0000*/ 	.word	0x00000000
	.align		4
        /*0004*/ 	.word	0xffffffff
	.align		4
        /*0008*/ 	.word	0x00000000
	.align		4
        /*000c*/ 	.word	0xfffffffe
	.align		4
        /*0010*/ 	.word	0x00000000
	.align		4
        /*0014*/ 	.word	0xfffffffd
	.align		4
        /*0018*/ 	.word	0x00000000
	.align		4
        /*001c*/ 	.word	0xfffffffc


//--------------------- .nv.constant4             --------------------------
	.section	.nv.constant4,"a",@progbits
	.align	8
	.align		8
.nv.constant4:
        /*0000*/ 	.dword	precalc_xorwow_matrix
	.align		8
        /*0008*/ 	.dword	precalc_xorwow_offset_matrix
	.align		8
        /*0010*/ 	.dword	mrg32k3aM1
	.align		8
        /*0018*/ 	.dword	mrg32k3aM2
	.align		8
        /*0020*/ 	.dword	mrg32k3aM1SubSeq
	.align		8
        /*0028*/ 	.dword	mrg32k3aM2SubSeq
	.align		8
        /*0030*/ 	.dword	mrg32k3aM1Seq
	.align		8
        /*0038*/ 	.dword	mrg32k3aM2Seq


//--------------------- .nv.constant3             --------------------------
	.section	.nv.constant3,"a",@progbits
	.align	8
.nv.constant3:
	.type		__cr_lgamma_table,@object
	.size		__cr_lgamma_table,(vector - __cr_lgamma_table)
__cr_lgamma_table:
        /*0000*/ 	.byte	0x00, 0x00, 0x00, 0x00, 0x00, 0x00, 0x00, 0x00, 0x00, 0x00, 0x00, 0x00, 0x00, 0x00, 0x00, 0x00
        /*0010*/ 	.byte	0xef, 0x39, 0xfa, 0xfe, 0x42, 0x2e, 0xe6, 0x3f, 0x02, 0x20, 0x2a, 0xfa, 0x0b, 0xab, 0xfc, 0x3f
        /*0020*/ 	.byte	0xf9, 0x2c, 0x92, 0x7c, 0xa7, 0x6c, 0x09, 0x40, 0xc9, 0x79, 0x44, 0x3c, 0x64, 0x26, 0x13, 0x40
        /*0030*/ 	.byte	0xca, 0x01, 0xcf, 0x3a, 0x27, 0x51, 0x1a, 0x40, 0x30, 0xcc, 0x2d, 0xf3, 0xe1, 0x0c, 0x21, 0x40
        /*0040*/ 	.byte	0x0d, 0xb7, 0xfc, 0x82, 0x8e, 0x35, 0x25, 0x40
	.type		vector,@object
	.size		vector,(.L_9 - vector)
vector:
	.zero		65456
.L_9:


//--------------------- .text._Z22copyVectorInMatrixRowsPfiii --------------------------
	.section	.text._Z22copyVectorInMatrixRowsPfiii,"ax",@progbits
	.align	128
        .global         _Z22copyVectorInMatrixRowsPfiii
        .type           _Z22copyVectorInMatrixRowsPfiii,@function
        .size           _Z22copyVectorInMatrixRowsPfiii,(.L_x_2 - _Z22copyVectorInMatrixRowsPfiii)
        .other          _Z22copyVectorInMatrixRowsPfiii,@"STO_CUDA_ENTRY STV_DEFAULT"
_Z22copyVectorInMatrixRowsPfiii:
.text._Z22copyVectorInMatrixRowsPfiii:
[----:B------:R-:W-:Y:S01]  /*0000*/  LDC R1, c[0x0][0x37c] ;  /* 0x0000df00ff017b82 */ /* 0x000fe20000000800 */
[----:B------:R-:W0:Y:S01]  /*0010*/  S2R R5, SR_TID.X ;  /* 0x0000000000057919 */ /* 0x000e220000002100 */
[----:B------:R-:W0:Y:S06]  /*0020*/  LDCU UR4, c[0x0][0x360] ;  /* 0x00006c00ff0477ac */ /* 0x000e2c0008000800 */
[----:B------:R-:W1:Y:S01]  /*0030*/  LDC.64 R2, c[0x0][0x380] ;  /* 0x0000e000ff027b82 */ /* 0x000e620000000a00 */
[----:B------:R-:W0:Y:S07]  /*0040*/  S2R R4, SR_CTAID.X ;  /* 0x0000000000047919 */ /* 0x000e2e0000002500 */
[----:B------:R-:W2:Y:S01]  /*0050*/  LDC R0, c[0x3][0x48] ;  /* 0x00c01200ff007b82 */ /* 0x000ea20000000800 */
[----:B0-----:R-:W-:Y:S01]  /*0060*/  IMAD R5, R4, UR4, R5 ;  /* 0x0000000404057c24 */ /* 0x001fe2000f8e0205 */
[----:B------:R-:W2:Y:S01]  /*0070*/  LDCU.64 UR4, c[0x0][0x358] ;  /* 0x00006b00ff0477ac */ /* 0x000ea20008000a00 */
[----:B------:R-:W-:-:S03]  /*0080*/  HFMA2 R4, -RZ, RZ, 0, 1.1920928955078125e-07 ;  /* 0x00000002ff047431 */ /* 0x000fc600000001ff */
[----:B------:R-:W-:-:S04]  /*0090*/  SHF.L.U32 R5, R5, 0xa, RZ ;  /* 0x0000000a05057819 */ /* 0x000fc800000006ff */
[C---:B------:R-:W-:Y:S01]  /*00a0*/  IADD3 R9, PT, PT, R5.reuse, 0x1, RZ ;  /* 0x0000000105097810 */ /* 0x040fe20007ffe0ff */
[----:B-1----:R-:W-:-:S04]  /*00b0*/  IMAD.WIDE R6, R5, 0x4, R2 ;  /* 0x0000000405067825 */ /* 0x002fc800078e0202 */
[----:B------:R-:W-:Y:S01]  /*00c0*/  IMAD.WIDE R8, R9, 0x4, R2 ;  /* 0x0000000409087825 */ /* 0x000fe200078e0202 */
[----:B--2---:R0:W-:Y:S04]  /*00d0*/  STG.E desc[UR4][R6.64], R0 ;  /* 0x0000000006007986 */ /* 0x0041e8000c101904 */
[----:B------:R0:W-:Y:S02]  /*00e0*/  STG.E desc[UR4][R8.64], R0 ;  /* 0x0000000008007986 */ /* 0x0001e4000c101904 */
.L_x_0:
[C---:B0--3--:R-:W-:Y:S02]  /*00f0*/  IADD3 R7, PT, PT, R5.reuse, R4, RZ ;  /* 0x0000000405077210 */ /* 0x049fe40007ffe0ff */
[C-C-:B------:R-:W-:Y:S02]  /*0100*/  IADD3 R9, PT, PT, R5.reuse, 0x1, R4.reuse ;  /* 0x0000000105097810 */ /* 0x140fe40007ffe004 */
[----:B------:R-:W-:Y:S01]  /*0110*/  IADD3 R11, PT, PT, R5, 0x2, R4 ;  /* 0x00000002050b7810 */ /* 0x000fe20007ffe004 */
[----:B------:R-:W-:Y:S01]  /*0120*/  IMAD.WIDE R6, R7, 0x4, R2 ;  /* 0x0000000407067825 */ /* 0x000fe200078e0202 */
[C-C-:B------:R-:W-:Y:S02]  /*0130*/  IADD3 R13, PT, PT, R5.reuse, 0x3, R4.reuse ;  /* 0x00000003050d7810 */ /* 0x140fe40007ffe004 */
[----:B------:R-:W-:Y:S01]  /*0140*/  IADD3 R19, PT, PT, R5, 0x6, R4 ;  /* 0x0000000605137810 */ /* 0x000fe20007ffe004 */
[----:B------:R-:W-:Y:S01]  /*0150*/  IMAD.WIDE R8, R9, 0x4, R2 ;  /* 0x0000000409087825 */ /* 0x000fe200078e0202 */
[----:B------:R0:W-:Y:S01]  /*0160*/  STG.E desc[UR4][R6.64], R0 ;  /* 0x0000000006007986 */ /* 0x0001e2000c101904 */
[----:B------:R-:W-:-:S02]  /*0170*/  IADD3 R15, PT, PT, R5, 0x4, R4 ;  /* 0x00000004050f7810 */ /* 0x000fc40007ffe004 */
[----:B------:R-:W-:Y:S01]  /*0180*/  IMAD.WIDE R10, R11, 0x4, R2 ;  /* 0x000000040b0a7825 */ /* 0x000fe200078e0202 */
[C-C-:B------:R-:W-:Y:S01]  /*0190*/  IADD3 R17, PT, PT, R5.reuse, 0x5, R4.reuse ;  /* 0x0000000505117810 */ /* 0x140fe20007ffe004 */
[----:B------:R-:W-:Y:S01]  /*01a0*/  STG.E desc[UR4][R8.64], R0 ;  /* 0x0000000008007986 */ /* 0x000fe2000c101904 */
[----:B------:R-:W-:Y:S01]  /*01b0*/  IADD3 R21, PT, PT, R5, 0x7, R4 ;  /* 0x0000000705157810 */ /* 0x000fe20007ffe004 */
[----:B------:R-:W-:Y:S01]  /*01c0*/  IMAD.WIDE R12, R13, 0x4, R2 ;  /* 0x000000040d0c7825 */ /* 0x000fe200078e0202 */
[C-C-:B------:R-:W-:Y:S01]  /*01d0*/  IADD3 R23, PT, PT, R5.reuse, 0xb, R4.reuse ;  /* 0x0000000b05177810 */ /* 0x140fe20007ffe004 */
[----:B------:R1:W-:Y:S01]  /*01e0*/  STG.E desc[UR4][R10.64], R0 ;  /* 0x000000000a007986 */ /* 0x0003e2000c101904 */
[----:B------:R-:W-:Y:S01]  /*01f0*/  IADD3 R25, PT, PT, R5, 0x43, R4 ;  /* 0x0000004305197810 */ /* 0x000fe20007ffe004 */
[--C-:B------:R-:W-:Y:S02]  /*0200*/  IMAD.WIDE R14, R15, 0x4, R2.reuse ;  /* 0x000000040f0e7825 */ /* 0x100fe400078e0202 */
[----:B------:R2:W-:Y:S02]  /*0210*/  STG.E desc[UR4][R12.64], R0 ;  /* 0x000000000c007986 */ /* 0x0005e4000c101904 */
[----:B0-----:R-:W-:Y:S01]  /*0220*/  IMAD.WIDE R6, R19, 0x4, R2 ;  /* 0x0000000413067825 */ /* 0x001fe200078e0202 */
[----:B------:R-:W-:Y:S01]  /*0230*/  IADD3 R19, PT, PT, R5, 0x9, R4 ;  /* 0x0000000905137810 */ /* 0x000fe20007ffe004 */
[----:B------:R0:W-:Y:S02]  /*0240*/  STG.E desc[UR4][R14.64], R0 ;  /* 0x000000000e007986 */ /* 0x0001e4000c101904 */
[----:B------:R-:W-:Y:S01]  /*0250*/  IMAD.WIDE R16, R17, 0x4, R2 ;  /* 0x0000000411107825 */ /* 0x000fe200078e0202 */
[----:B-1----:R-:W-:-:S03]  /*0260*/  IADD3 R11, PT, PT, R5, 0x8, R4 ;  /* 0x00000008050b7810 */ /* 0x002fc60007ffe004 */
[----:B------:R-:W-:Y:S01]  /*0270*/  IMAD.WIDE R8, R21, 0x4, R2 ;  /* 0x0000000415087825 */ /* 0x000fe200078e0202 */
[----:B------:R1:W-:Y:S01]  /*0280*/  STG.E desc[UR4][R16.64], R0 ;  /* 0x0000000010007986 */ /* 0x0003e2000c101904 */
[----:B------:R-:W-:Y:S02]  /*0290*/  IADD3 R21, PT, PT, R5, 0xa, R4 ;  /* 0x0000000a05157810 */ /* 0x000fe40007ffe004 */
[----:B--2---:R-:W-:Y:S01]  /*02a0*/  IMAD.WIDE R12, R19, 0x4, R2 ;  /* 0x00000004130c7825 */ /* 0x004fe200078e0202 */
[----:B------:R-:W-:Y:S01]  /*02b0*/  IADD3 R19, PT, PT, R5, 0xc, R4 ;  /* 0x0000000c05137810 */ /* 0x000fe20007ffe004 */
[----:B------:R2:W-:Y:S02]  /*02c0*/  STG.E desc[UR4][R6.64], R0 ;  /* 0x0000000006007986 */ /* 0x0005e4000c101904 */
[--C-:B------:R-:W-:Y:S02]  /*02d0*/  IMAD.WIDE R10, R11, 0x4, R2.reuse ;  /* 0x000000040b0a7825 */ /* 0x100fe400078e0202 */
[----:B------:R3:W-:Y:S02]  /*02e0*/  STG.E desc[UR4][R8.64], R0 ;  /* 0x0000000008007986 */ /* 0x0007e4000c101904 */
[----:B0-----:R-:W-:Y:S01]  /*02f0*/  IMAD.WIDE R14, R21, 0x4, R2 ;  /* 0x00000004150e7825 */ /* 0x001fe200078e0202 */
[----:B------:R-:W-:Y:S01]  /*0300*/  IADD3 R21, PT, PT, R5, 0xf, R4 ;  /* 0x0000000f05157810 */ /* 0x000fe20007ffe004 */
[----:B------:R0:W-:Y:S02]  /*0310*/  STG.E desc[UR4][R10.64], R0 ;  /* 0x000000000a007986 */ /* 0x0001e4000c101904 */
[----:B-1----:R-:W-:Y:S01]  /*0320*/  IMAD.WIDE R16, R23, 0x4, R2 ;  /* 0x0000000417107825 */ /* 0x002fe200078e0202 */
[----:B------:R-:W-:Y:S01]  /*0330*/  IADD3 R23, PT, PT, R5, 0x10, R4 ;  /* 0x0000001005177810 */ /* 0x000fe20007ffe004 */
[----:B------:R1:W-:Y:S02]  /*0340*/  STG.E desc[UR4][R12.64], R0 ;  /* 0x000000000c007986 */ /* 0x0003e4000c101904 */
[----:B--2---:R-:W-:Y:S01]  /*0350*/  IMAD.WIDE R6, R19, 0x4, R2 ;  /* 0x0000000413067825 */ /* 0x004fe200078e0202 */
[C-C-:B------:R-:W-:Y:S01]  /*0360*/  IADD3 R19, PT, PT, R5.reuse, 0xe, R4.reuse ;  /* 0x0000000e05137810 */ /* 0x140fe20007ffe004 */
[----:B------:R2:W-:Y:S01]  /*0370*/  STG.E desc[UR4][R14.64], R0 ;  /* 0x000000000e007986 */ /* 0x0005e2000c101904 */
[----:B---3--:R-:W-:-:S03]  /*0380*/  IADD3 R9, PT, PT, R5, 0xd, R4 ;  /* 0x0000000d05097810 */ /* 0x008fc60007ffe004 */
[----:B0-----:R-:W-:Y:S01]  /*0390*/  IMAD.WIDE R10, R19, 0x4, R2 ;  /* 0x00000004130a7825 */ /* 0x001fe200078e0202 */
[----:B------:R-:W-:Y:S01]  /*03a0*/  IADD3 R19, PT, PT, R5, 0x11, R4 ;  /* 0x0000001105137810 */ /* 0x000fe20007ffe004 */
[----:B------:R0:W-:Y:S02]  /*03b0*/  STG.E desc[UR4][R16.64], R0 ;  /* 0x0000000010007986 */ /* 0x0001e4000c101904 */
[--C-:B------:R-:W-:Y:S02]  /*03c0*/  IMAD.WIDE R8, R9, 0x4, R2.reuse ;  /* 0x0000000409087825 */ /* 0x100fe400078e0202 */
[----:B------:R3:W-:Y:S02]  /*03d0*/  STG.E desc[UR4][R6.64], R0 ;  /* 0x0000000006007986 */ /* 0x0007e4000c101904 */
[----:B-1----:R-:W-:Y:S01]  /*03e0*/  IMAD.WIDE R12, R21, 0x4, R2 ;  /* 0x00000004150c7825 */ /* 0x002fe200078e0202 */
[----:B------:R-:W-:Y:S01]  /*03f0*/  IADD3 R21, PT, PT, R5, 0x14, R4 ;  /* 0x0000001405157810 */ /* 0x000fe20007ffe004 */
[----:B------:R1:W-:Y:S02]  /*0400*/  STG.E desc[UR4][R8.64], R0 ;  /* 0x0000000008007986 */ /* 0x0003e4000c101904 */
[----:B--2---:R-:W-:Y:S01]  /*0410*/  IMAD.WIDE R14, R23, 0x4, R2 ;  /* 0x00000004170e7825 */ /* 0x004fe200078e0202 */
[----:B------:R-:W-:Y:S01]  /*0420*/  IADD3 R23, PT, PT, R5, 0x15, R4 ;  /* 0x0000001505177810 */ /* 0x000fe20007ffe004 */
[----:B------:R2:W-:Y:S02]  /*0430*/  STG.E desc[UR4][R10.64], R0 ;  /* 0x000000000a007986 */ /* 0x0005e4000c101904 */
[----:B0-----:R-:W-:Y:S01]  /*0440*/  IMAD.WIDE R16, R19, 0x4, R2 ;  /* 0x0000000413107825 */ /* 0x001fe200078e0202 */
[C-C-:B------:R-:W-:Y:S01]  /*0450*/  IADD3 R19, PT, PT, R5.reuse, 0x13, R4.reuse ;  /* 0x0000001305137810 */ /* 0x140fe20007ffe004 */
[----:B------:R0:W-:Y:S01]  /*0460*/  STG.E desc[UR4][R12.64], R0 ;  /* 0x000000000c007986 */ /* 0x0001e2000c101904 */
[----:B---3--:R-:W-:-:S03]  /*0470*/  IADD3 R7, PT, PT, R5, 0x12, R4 ;  /* 0x0000001205077810 */ /* 0x008fc60007ffe004 */
[----:B-1----:R-:W-:Y:S01]  /*0480*/  IMAD.WIDE R8, R19, 0x4, R2 ;  /* 0x0000000413087825 */ /* 0x002fe200078e0202 */
[----:B------:R-:W-:Y:S01]  /*0490*/  IADD3 R19, PT, PT, R5, 0x16, R4 ;  /* 0x0000001605137810 */ /* 0x000fe20007ffe004 */
[----:B------:R1:W-:Y:S02]  /*04a0*/  STG.E desc[UR4][R14.64], R0 ;  /* 0x000000000e007986 */ /* 0x0003e4000c101904 */
[--C-:B------:R-:W-:Y:S02]  /*04b0*/  IMAD.WIDE R6, R7, 0x4, R2.reuse ;  /* 0x0000000407067825 */ /* 0x100fe400078e0202 */
[----:B------:R3:W-:Y:S02]  /*04c0*/  STG.E desc[UR4][R16.64], R0 ;  /* 0x0000000010007986 */ /* 0x0007e4000c101904 */
[----:B--2---:R-:W-:Y:S01]  /*04d0*/  IMAD.WIDE R10, R21, 0x4, R2 ;  /* 0x00000004150a7825 */ /* 0x004fe200078e0202 */
[----:B------:R-:W-:Y:S01]  /*04e0*/  IADD3 R21, PT, PT, R5, 0x19, R4 ;  /* 0x0000001905157810 */ /* 0x000fe20007ffe004 */
[----:B------:R2:W-:Y:S02]  /*04f0*/  STG.E desc[UR4][R6.64], R0 ;  /* 0x0000000006007986 */ /* 0x0005e4000c101904 */
[----:B0-----:R-:W-:Y:S01]  /*0500*/  IMAD.WIDE R12, R23, 0x4, R2 ;  /* 0x00000004170c7825 */ /* 0x001fe200078e0202 */
[----:B------:R-:W-:Y:S01]  /*0510*/  IADD3 R23, PT, PT, R5, 0x1a, R4 ;  /* 0x0000001a05177810 */ /* 0x000fe20007ffe004 */
[----:B------:R0:W-:Y:S02]  /*0520*/  STG.E desc[UR4][R8.64], R0 ;  /* 0x0000000008007986 */ /* 0x0001e4000c101904 */
[----:B-1----:R-:W-:Y:S01]  /*0530*/  IMAD.WIDE R14, R19, 0x4, R2 ;  /* 0x00000004130e7825 */ /* 0x002fe200078e0202 */
[C-C-:B------:R-:W-:Y:S01]  /*0540*/  IADD3 R19, PT, PT, R5.reuse, 0x18, R4.reuse ;  /* 0x0000001805137810 */ /* 0x140fe20007ffe004 */
[----:B------:R1:W-:Y:S01]  /*0550*/  STG.E desc[UR4][R10.64], R0 ;  /* 0x000000000a007986 */ /* 0x0003e2000c101904 */
[----:B---3--:R-:W-:-:S03]  /*0560*/  IADD3 R17, PT, PT, R5, 0x17, R4 ;  /* 0x0000001705117810 */ /* 0x008fc60007ffe004 */
        /* <DEDUP_REMOVED lines=120> */
[----:B------:R3:W-:Y:S01]  /*0cf0*/  STG.E desc[UR4][R8.64], R0 ;  /* 0x0000000008007986 */ /* 0x0007e2000c101904 */
[----:B-1----:R-:W-:-:S03]  /*0d00*/  IMAD.WIDE R14, R19, 0x4, R2 ;  /* 0x00000004130e7825 */ /* 0x002fc600078e0202 */
[----:B------:R1:W-:Y:S01]  /*0d10*/  STG.E desc[UR4][R10.64], R0 ;  /* 0x000000000a007986 */ /* 0x0003e2000c101904 */
[----:B--2---:R-:W-:Y:S01]  /*0d20*/  IMAD.WIDE R16, R21, 0x4, R2 ;  /* 0x0000000415107825 */ /* 0x004fe200078e0202 */
[C-C-:B------:R-:W-:Y:S02]  /*0d30*/  IADD3 R21, PT, PT, R5.reuse, 0x45, R4.reuse ;  /* 0x0000004505157810 */ /* 0x140fe40007ffe004 */
[----:B0-----:R-:W-:Y:S01]  /*0d40*/  IADD3 R7, PT, PT, R5, 0x48, R4 ;  /* 0x0000004805077810 */ /* 0x001fe20007ffe004 */
[----:B------:R-:W-:Y:S01]  /*0d50*/  IMAD.WIDE R18, R23, 0x4, R2 ;  /* 0x0000000417127825 */ /* 0x000fe200078e0202 */
[----:B------:R-:W-:-:S03]  /*0d60*/  IADD3 R23, PT, PT, R5, 0x46, R4 ;  /* 0x0000004605177810 */ /* 0x000fc60007ffe004 */
[----:B---3--:R-:W-:Y:S01]  /*0d70*/  IMAD.WIDE R8, R25, 0x4, R2 ;  /* 0x0000000419087825 */ /* 0x008fe200078e0202 */
[C-C-:B------:R-:W-:Y:S02]  /*0d80*/  IADD3 R25, PT, PT, R5.reuse, 0x47, R4.reuse ;  /* 0x0000004705197810 */ /* 0x140fe40007ffe004 */
[----:B-1----:R-:W-:Y:S01]  /*0d90*/  IADD3 R11, PT, PT, R5, 0x44, R4 ;  /* 0x00000044050b7810 */ /* 0x002fe20007ffe004 */
[----:B------:R-:W-:Y:S01]  /*0da0*/  IMAD.WIDE R12, R13, 0x4, R2 ;  /* 0x000000040d0c7825 */ /* 0x000fe200078e0202 */
[----:B------:R-:W-:-:S03]  /*0db0*/  IADD3 R4, PT, PT, R4, 0x49, RZ ;  /* 0x0000004904047810 */ /* 0x000fc60007ffe0ff */
[--C-:B------:R-:W-:Y:S01]  /*0dc0*/  IMAD.WIDE R10, R11, 0x4, R2.reuse ;  /* 0x000000040b0a7825 */ /* 0x100fe200078e0202 */
[----:B------:R-:W-:Y:S01]  /*0dd0*/  ISETP.GE.AND P0, PT, R4, 0x400, PT ;  /* 0x000004000400780c */ /* 0x000fe20003f06270 */
[----:B------:R0:W-:Y:S02]  /*0de0*/  STG.E desc[UR4][R12.64], R0 ;  /* 0x000000000c007986 */ /* 0x0001e4000c101904 */
[--C-:B------:R-:W-:Y:S02]  /*0df0*/  IMAD.WIDE R6, R7, 0x4, R2.reuse ;  /* 0x0000000407067825 */ /* 0x100fe400078e0202 */
[----:B------:R1:W-:Y:S04]  /*0e00*/  STG.E desc[UR4][R14.64], R0 ;  /* 0x000000000e007986 */ /* 0x0003e8000c101904 */
[----:B------:R2:W-:Y:S01]  /*0e10*/  STG.E desc[UR4][R16.64], R0 ;  /* 0x0000000010007986 */ /* 0x0005e2000c101904 */
[----:B0-----:R-:W-:-:S03]  /*0e20*/  IMAD.WIDE R12, R21, 0x4, R2 ;  /* 0x00000004150c7825 */ /* 0x001fc600078e0202 */
[----:B------:R3:W-:Y:S01]  /*0e30*/  STG.E desc[UR4][R18.64], R0 ;  /* 0x0000000012007986 */ /* 0x0007e2000c101904 */
[----:B-1----:R-:W-:-:S03]  /*0e40*/  IMAD.WIDE R14, R23, 0x4, R2 ;  /* 0x00000004170e7825 */ /* 0x002fc600078e0202 */
[----:B------:R3:W-:Y:S01]  /*0e50*/  STG.E desc[UR4][R8.64], R0 ;  /* 0x0000000008007986 */ /* 0x0007e2000c101904 */
[----:B--2---:R-:W-:-:S03]  /*0e60*/  IMAD.WIDE R16, R25, 0x4, R2 ;  /* 0x0000000419107825 */ /* 0x004fc600078e0202 */
[----:B------:R3:W-:Y:S04]  /*0e70*/  STG.E desc[UR4][R10.64], R0 ;  /* 0x000000000a007986 */ /* 0x0007e8000c101904 */
[----:B------:R3:W-:Y:S04]  /*0e80*/  STG.E desc[UR4][R12.64], R0 ;  /* 0x000000000c007986 */ /* 0x0007e8000c101904 */
[----:B------:R3:W-:Y:S04]  /*0e90*/  STG.E desc[UR4][R14.64], R0 ;  /* 0x000000000e007986 */ /* 0x0007e8000c101904 */
[----:B------:R3:W-:Y:S04]  /*0ea0*/  STG.E desc[UR4][R16.64], R0 ;  /* 0x0000000010007986 */ /* 0x0007e8000c101904 */
[----:B------:R3:W-:Y:S01]  /*0eb0*/  STG.E desc[UR4][R6.64], R0 ;  /* 0x0000000006007986 */ /* 0x0007e2000c101904 */
[----:B------:R-:W-:Y:S05]  /*0ec0*/  @!P0 BRA `(.L_x_0) ;  /* 0xfffffff000888947 */ /* 0x000fea000383ffff */
[----:B------:R-:W-:Y:S05]  /*0ed0*/  EXIT ;  /* 0x000000000000794d */ /* 0x000fea0003800000 */
.L_x_1:
[----:B------:R-:W-:-:S00]  /*0ee0*/  BRA `(.L_x_1) ;  /* 0xfffffffc00fc7947 */ /* 0x000fc0000383ffff */
[----:B------:R-:W-:-:S00]  /*0ef0*/  NOP ;  /* 0x0000000000007918 */ /* 0x000fc00000000000 */
        /* <DEDUP_REMOVED lines=8> */
.L_x_2:


//--------------------- .nv.global.init           --------------------------
	.section	.nv.global.init,"aw",@progbits
	.align	4
.nv.global.init:
	.type		mrg32k3aM1SubSeq,@object
	.size		mrg32k3aM1SubSeq,(mrg32k3aM2SubSeq - mrg32k3aM1SubSeq)
mrg32k3aM1SubSeq:
        /*0000*/ 	.byte	0x0b, 0xcc, 0xee, 0x04, 0x73, 0x29, 0x8b, 0x6f, 0xf6, 0x53, 0x03, 0xf6, 0x23, 0xf6, 0xea, 0xda
        /* <DEDUP_REMOVED lines=125> */
	.type		mrg32k3aM2SubSeq,@object
	.size		mrg32k3aM2SubSeq,(mrg32k3aM1 - mrg32k3aM2SubSeq)
mrg32k3aM2SubSeq:
        /* <DEDUP_REMOVED lines=126> */
	.type		mrg32k3aM1,@object
	.size		mrg32k3aM1,(mrg32k3aM1Seq - mrg32k3aM1)
mrg32k3aM1:
        /* <DEDUP_REMOVED lines=144> */
	.type		mrg32k3aM1Seq,@object
	.size		mrg32k3aM1Seq,(mrg32k3aM2 - mrg32k3aM1Seq)
mrg32k3aM1Seq:
        /* <DEDUP_REMOVED lines=144> */
	.type		mrg32k3aM2,@object
	.size		mrg32k3aM2,(mrg32k3aM2Seq - mrg32k3aM2)
mrg32k3aM2:
        /* <DEDUP_REMOVED lines=144> */
	.type		mrg32k3aM2Seq,@object
	.size		mrg32k3aM2Seq,(precalc_xorwow_matrix - mrg32k3aM2Seq)
mrg32k3aM2Seq:
        /* <DEDUP_REMOVED lines=144> */
	.type		precalc_xorwow_matrix,@object
	.size		precalc_xorwow_matrix,(precalc_xorwow_offset_matrix - precalc_xorwow_matrix)
precalc_xorwow_matrix:
        /* <DEDUP_REMOVED lines=6400> */
	.type		precalc_xorwow_offset_matrix,@object
	.size		precalc_xorwow_offset_matrix,(.L_1 - precalc_xorwow_offset_matrix)
precalc_xorwow_offset_matrix:
        /* <DEDUP_REMOVED lines=6400> */
.L_1:


//--------------------- .nv.shared.reserved.0     --------------------------
	.section	.nv.shared.reserved.0,"aw",@nobits
	.weak		__nv_reservedSMEM_offset_0_alias
	.size		__nv_reservedSMEM_offset_0_alias, 0, 64
	.other		__nv_reservedSMEM_offset_0_alias,@"STO_CUDA_RESERVED_SHARED STV_DEFAULT"
__nv_reservedSMEM_offset_0_alias:
	.zero		0
	.zero		64


//--------------------- .nv.constant0._Z22copyVectorInMatrixRowsPfiii --------------------------
	.section	.nv.constant0._Z22copyVectorInMatrixRowsPfiii,"a",@progbits
	.sectionflags	@""
	.align	4
.nv.constant0._Z22copyVectorInMatrixRowsPfiii:
	.zero		916


//--------------------- SYMBOLS --------------------------

	.type		.nv.reservedSmem.offset0,@object
	.size		.nv.reservedSmem.offset0,0x4
